//
// Generated by NVIDIA NVVM Compiler
//
// Compiler Build ID: CL-36424714
// Cuda compilation tools, release 13.0, V13.0.88
// Based on NVVM 20.0.0
//

.version 9.0
.target sm_100
.address_size 64

	// .globl	_Z18f_Matrix_TransposePKiPiii
// _ZZ18f_Matrix_TransposePKiPiiiE4tile has been demoted

.visible .entry _Z18f_Matrix_TransposePKiPiii(
	.param .u64 .ptr .align 1 _Z18f_Matrix_TransposePKiPiii_param_0,
	.param .u64 .ptr .align 1 _Z18f_Matrix_TransposePKiPiii_param_1,
	.param .u32 _Z18f_Matrix_TransposePKiPiii_param_2,
	.param .u32 _Z18f_Matrix_TransposePKiPiii_param_3
)
{
	.reg .pred 	%p<7>;
	.reg .b32 	%r<23>;
	.reg .b64 	%rd<9>;
	// demoted variable
	.shared .align 4 .b8 _ZZ18f_Matrix_TransposePKiPiiiE4tile[288];
	ld.param.u64 	%rd1, [_Z18f_Matrix_TransposePKiPiii_param_0];
	ld.param.u64 	%rd2, [_Z18f_Matrix_TransposePKiPiii_param_1];
	ld.param.u32 	%r6, [_Z18f_Matrix_TransposePKiPiii_param_2];
	ld.param.u32 	%r8, [_Z18f_Matrix_TransposePKiPiii_param_3];
	mov.u32 	%r9, %ctaid.x;
	shl.b32 	%r10, %r9, 3;
	mov.u32 	%r11, %tid.x;
	add.s32 	%r1, %r10, %r11;
	mov.u32 	%r12, %ctaid.y;
	shl.b32 	%r13, %r12, 3;
	mov.u32 	%r14, %tid.y;
	add.s32 	%r15, %r13, %r14;
	add.s32 	%r3, %r13, %r11;
	add.s32 	%r4, %r10, %r14;
	setp.ge.s32 	%p1, %r1, %r6;
	setp.ge.s32 	%p2, %r15, %r8;
	mov.u32 	%r16, _ZZ18f_Matrix_TransposePKiPiiiE4tile;
	mad.lo.s32 	%r17, %r11, 36, %r16;
	shl.b32 	%r18, %r14, 2;
	add.s32 	%r5, %r17, %r18;
	or.pred  	%p3, %p1, %p2;
	@%p3 bra 	$L__BB0_2;
	cvta.to.global.u64 	%rd3, %rd1;
	mad.lo.s32 	%r19, %r8, %r15, %r1;
	mul.wide.s32 	%rd4, %r19, 4;
	add.s64 	%rd5, %rd3, %rd4;
	ld.global.u32 	%r20, [%rd5];
	st.shared.u32 	[%r5], %r20;
$L__BB0_2:
	bar.sync 	0;
	setp.ge.s32 	%p4, %r3, %r6;
	setp.ge.s32 	%p5, %r4, %r8;
	or.pred  	%p6, %p4, %p5;
	@%p6 bra 	$L__BB0_4;
	mad.lo.s32 	%r21, %r6, %r3, %r4;
	ld.shared.u32 	%r22, [%r5];
	cvta.to.global.u64 	%rd6, %rd2;
	mul.wide.s32 	%rd7, %r21, 4;
	add.s64 	%rd8, %rd6, %rd7;
	st.global.u32 	[%rd8], %r22;
$L__BB0_4:
	ret;

}


// ===== COMPILED SASS (sm_100) =====

	.target	sm_100

	.elftype	@"ET_EXEC"


//--------------------- .note.nv.tkinfo           --------------------------
	.section	.note.nv.tkinfo,"",@"SHT_NOTE"
	.sectionflags	@"SHF_NOTE_NV_TKINFO"
	.tkinfo
        /*0018*/ 	.word	0x00000002
        /*0030*/ 	.string	""
        /*0030*/ 	.string	"ptxas"
        /*0030*/ 	.string	"Cuda compilation tools, release 13.0, V13.0.88"
        /*0030*/ 	.string	"Build cuda_13.0.r13.0/compiler.36424714_0"
        /*0030*/ 	.string	"-arch sm_100 -m 64 "



//--------------------- .note.nv.cuinfo           --------------------------
	.section	.note.nv.cuinfo,"",@"SHT_NOTE"
	.sectionflags	@"SHF_NOTE_NV_CUINFO"
        /*0018*/ 	.short	0x0002
        /*001a*/ 	.short	0x0064
        /*001c*/ 	.short	0x0082
	.zero		2


//--------------------- .nv.info                  --------------------------
	.section	.nv.info,"",@"SHT_CUDA_INFO"
	.align	4


	//----- nvinfo : EIATTR_REGCOUNT
	.align		4
        /*0000*/ 	.byte	0x04, 0x2f
        /*0002*/ 	.short	(.L_1 - .L_0)
	.align		4
.L_0:
        /*0004*/ 	.word	index@(_Z18f_Matrix_TransposePKiPiii)
        /*0008*/ 	.word	0x0000000c


	//----- nvinfo : EIATTR_FRAME_SIZE
	.align		4
.L_1:
        /*000c*/ 	.byte	0x04, 0x11
        /*000e*/ 	.short	(.L_3 - .L_2)
	.align		4
.L_2:
        /*0010*/ 	.word	index@(_Z18f_Matrix_TransposePKiPiii)
        /*0014*/ 	.word	0x00000000


	//----- nvinfo : EIATTR_MIN_STACK_SIZE
	.align		4
.L_3:
        /*0018*/ 	.byte	0x04, 0x12
        /*001a*/ 	.short	(.L_5 - .L_4)
	.align		4
.L_4:
        /*001c*/ 	.word	index@(_Z18f_Matrix_TransposePKiPiii)
        /*0020*/ 	.word	0x00000000
.L_5:


//--------------------- .nv.compat                --------------------------
	.section	.nv.compat,"",@"SHT_CUDA_COMPAT_INFO"
	.align	4
        /*0000*/ 	.byte	0x02, 0x09, 0x00, 0x00, 0x02, 0x02, 0x01, 0x00, 0x02, 0x05, 0x05, 0x00, 0x03, 0x07, 0x01, 0x01
        /*0010*/ 	.byte	0x02, 0x03, 0x00, 0x00, 0x02, 0x06, 0x01, 0x00, 0x04, 0x0b, 0x08, 0x00, 0x09, 0x00, 0x00, 0x00
        /*0020*/ 	.byte	0x00, 0x00, 0x00, 0x00


//--------------------- .nv.info._Z18f_Matrix_TransposePKiPiii --------------------------
	.section	.nv.info._Z18f_Matrix_TransposePKiPiii,"",@"SHT_CUDA_INFO"
	.sectionflags	@""
	.align	4


	//----- nvinfo : EIATTR_CUDA_API_VERSION
	.align		4
        /*0000*/ 	.byte	0x04, 0x37
        /*0002*/ 	.short	(.L_7 - .L_6)
.L_6:
        /*0004*/ 	.word	0x00000082


	//----- nvinfo : EIATTR_KPARAM_INFO
	.align		4
.L_7:
        /*0008*/ 	.byte	0x04, 0x17
        /*000a*/ 	.short	(.L_9 - .L_8)
.L_8:
        /*000c*/ 	.word	0x00000000
        /*0010*/ 	.short	0x0003
        /*0012*/ 	.short	0x0014
        /*0014*/ 	.byte	0x00, 0xf0, 0x11, 0x00


	//----- nvinfo : EIATTR_KPARAM_INFO
	.align		4
.L_9:
        /*0018*/ 	.byte	0x04, 0x17
        /*001a*/ 	.short	(.L_11 - .L_10)
.L_10:
        /*001c*/ 	.word	0x00000000
        /*0020*/ 	.short	0x0002
        /*0022*/ 	.short	0x0010
        /*0024*/ 	.byte	0x00, 0xf0, 0x11, 0x00


	//----- nvinfo : EIATTR_KPARAM_INFO
	.align		4
.L_11:
        /*0028*/ 	.byte	0x04, 0x17
        /*002a*/ 	.short	(.L_13 - .L_12)
.L_12:
        /*002c*/ 	.word	0x00000000
        /*0030*/ 	.short	0x0001
        /*0032*/ 	.short	0x0008
        /*0034*/ 	.byte	0x00, 0xf5, 0x21, 0x00


	//----- nvinfo : EIATTR_KPARAM_INFO
	.align		4
.L_13:
        /*0038*/ 	.byte	0x04, 0x17
        /*003a*/ 	.short	(.L_15 - .L_14)
.L_14:
        /*003c*/ 	.word	0x00000000
        /*0040*/ 	.short	0x0000
        /*0042*/ 	.short	0x0000
        /*0044*/ 	.byte	0x00, 0xf5, 0x21, 0x00


	//----- nvinfo : EIATTR_SPARSE_MMA_MASK
	.align		4
.L_15:
        /*0048*/ 	.byte	0x03, 0x50
        /*004a*/ 	.short	0x0000


	//----- nvinfo : EIATTR_MAXREG_COUNT
	.align		4
        /*004c*/ 	.byte	0x03, 0x1b
        /*004e*/ 	.short	0x00ff


	//----- nvinfo : EIATTR_NUM_BARRIERS
	.align		4
        /*0050*/ 	.byte	0x02, 0x4c
        /*0052*/ 	.byte	0x01
	.zero		1


	//----- nvinfo : EIATTR_MERCURY_ISA_VERSION
	.align		4
        /*0054*/ 	.byte	0x03, 0x5f
        /*0056*/ 	.short	0x0101


	//----- nvinfo : EIATTR_VRC_CTA_INIT_COUNT
	.align		4
        /*0058*/ 	.byte	0x02, 0x4a
	.zero		1
	.zero		1


	//----- nvinfo : EIATTR_EXIT_INSTR_OFFSETS
	.align		4
        /*005c*/ 	.byte	0x04, 0x1c
        /*005e*/ 	.short	(.L_17 - .L_16)


	//   ....[0]....
.L_16:
        /*0060*/ 	.word	0x000001a0


	//   ....[1]....
        /*0064*/ 	.word	0x00000200


	//----- nvinfo : EIATTR_CBANK_PARAM_SIZE
	.align		4
.L_17:
        /*0068*/ 	.byte	0x03, 0x19
        /*006a*/ 	.short	0x0018


	//----- nvinfo : EIATTR_PARAM_CBANK
	.align		4
        /*006c*/ 	.byte	0x04, 0x0a
        /*006e*/ 	.short	(.L_19 - .L_18)
	.align		4
.L_18:
        /*0070*/ 	.word	index@(.nv.constant0._Z18f_Matrix_TransposePKiPiii)
        /*0074*/ 	.short	0x0380
        /*0076*/ 	.short	0x0018


	//----- nvinfo : EIATTR_SW_WAR
	.align		4
.L_19:
        /*0078*/ 	.byte	0x04, 0x36
        /*007a*/ 	.short	(.L_21 - .L_20)
.L_20:
        /*007c*/ 	.word	0x00000008
.L_21:


//--------------------- .nv.callgraph             --------------------------
	.section	.nv.callgraph,"",@"SHT_CUDA_CALLGRAPH"
	.align	4
	.sectionentsize	8
	.align		4
        /*0000*/ 	.word	0x00000000
	.align		4
        /*0004*/ 	.word	0xffffffff
	.align		4
        /*0008*/ 	.word	0x00000000
	.align		4
        /*000c*/ 	.word	0xfffffffe
	.align		4
        /*0010*/ 	.word	0x00000000
	.align		4
        /*0014*/ 	.word	0xfffffffd
	.align		4
        /*0018*/ 	.word	0x00000000
	.align		4
        /*001c*/ 	.word	0xfffffffc


//--------------------- .text._Z18f_Matrix_TransposePKiPiii --------------------------
	.section	.text._Z18f_Matrix_TransposePKiPiii,"ax",@progbits
	.align	128
        .global         _Z18f_Matrix_TransposePKiPiii
        .type           _Z18f_Matrix_TransposePKiPiii,@function
        .size           _Z18f_Matrix_TransposePKiPiii,(.L_x_1 - _Z18f_Matrix_TransposePKiPiii)
        .other          _Z18f_Matrix_TransposePKiPiii,@"STO_CUDA_ENTRY STV_DEFAULT"
_Z18f_Matrix_TransposePKiPiii:
.text._Z18f_Matrix_TransposePKiPiii:
[----:B------:R-:W-:Y:S01]  /*0000*/  LDC R1, c[0x0][0x37c] ;  /* 0x0000df00ff017b82 */ /* 0x000fe20000000800 */
[----:B------:R-:W0:Y:S01]  /*0010*/  S2R R9, SR_TID.Y ;  /* 0x0000000000097919 */ /* 0x000e220000002200 */
[----:B------:R-:W1:Y:S01]  /*0020*/  LDCU.64 UR6, c[0x0][0x390] ;  /* 0x00007200ff0677ac */ /* 0x000e620008000a00 */
[----:B------:R-:W0:Y:S01]  /*0030*/  S2R R8, SR_CTAID.Y ;  /* 0x0000000000087919 */ /* 0x000e220000002600 */
[----:B------:R-:W2:Y:S01]  /*0040*/  LDCU.64 UR4, c[0x0][0x358] ;  /* 0x00006b00ff0477ac */ /* 0x000ea20008000a00 */
[----:B------:R-:W3:Y:S01]  /*0050*/  S2R R6, SR_CTAID.X ;  /* 0x0000000000067919 */ /* 0x000ee20000002500 */
[----:B------:R-:W3:Y:S01]  /*0060*/  S2R R7, SR_TID.X ;  /* 0x0000000000077919 */ /* 0x000ee20000002100 */
[----:B0-----:R-:W-:-:S05]  /*0070*/  IMAD R5, R8, 0x8, R9 ;  /* 0x0000000808057824 */ /* 0x001fca00078e0209 */
[----:B-1----:R-:W-:Y:S02]  /*0080*/  ISETP.GE.AND P0, PT, R5, UR7, PT ;  /* 0x0000000705007c0c */ /* 0x002fe4000bf06270 */
[----:B---3--:R-:W-:-:S04]  /*0090*/  LEA R0, R6, R7, 0x3 ;  /* 0x0000000706007211 */ /* 0x008fc800078e18ff */
[----:B------:R-:W-:-:S13]  /*00a0*/  ISETP.GE.OR P0, PT, R0, UR6, P0 ;  /* 0x0000000600007c0c */ /* 0x000fda0008706670 */
[----:B------:R-:W0:Y:S01]  /*00b0*/  @!P0 LDC.64 R2, c[0x0][0x380] ;  /* 0x0000e000ff028b82 */ /* 0x000e220000000a00 */
[----:B------:R-:W-:-:S04]  /*00c0*/  @!P0 IMAD R5, R5, UR7, R0 ;  /* 0x0000000705058c24 */ /* 0x000fc8000f8e0200 */
[----:B0-----:R-:W-:-:S06]  /*00d0*/  @!P0 IMAD.WIDE R2, R5, 0x4, R2 ;  /* 0x0000000405028825 */ /* 0x001fcc00078e0202 */
[----:B--2---:R-:W2:Y:S01]  /*00e0*/  @!P0 LDG.E R3, desc[UR4][R2.64] ;  /* 0x0000000402038981 */ /* 0x004ea2000c1e1900 */
[----:B------:R-:W-:Y:S01]  /*00f0*/  MOV R0, 0x400 ;  /* 0x0000040000007802 */ /* 0x000fe20000000f00 */
[----:B------:R-:W0:Y:S03]  /*0100*/  S2R R5, SR_CgaCtaId ;  /* 0x0000000000057919 */ /* 0x000e260000008800 */
[----:B0-----:R-:W-:Y:S01]  /*0110*/  LEA R4, R5, R0, 0x18 ;  /* 0x0000000005047211 */ /* 0x001fe200078ec0ff */
[----:B------:R-:W-:Y:S01]  /*0120*/  IMAD R5, R6, 0x8, R9 ;  /* 0x0000000806057824 */ /* 0x000fe200078e0209 */
[----:B------:R-:W-:-:S03]  /*0130*/  LEA R0, R8, R7, 0x3 ;  /* 0x0000000708007211 */ /* 0x000fc600078e18ff */
[----:B------:R-:W-:Y:S01]  /*0140*/  IMAD R4, R7, 0x24, R4 ;  /* 0x0000002407047824 */ /* 0x000fe200078e0204 */
[----:B------:R-:W-:-:S03]  /*0150*/  ISETP.GE.AND P1, PT, R5, UR7, PT ;  /* 0x0000000705007c0c */ /* 0x000fc6000bf26270 */
[----:B------:R-:W-:Y:S01]  /*0160*/  IMAD R4, R9, 0x4, R4 ;  /* 0x0000000409047824 */ /* 0x000fe200078e0204 */
[----:B------:R-:W-:-:S04]  /*0170*/  ISETP.GE.OR P1, PT, R0, UR6, P1 ;  /* 0x0000000600007c0c */ /* 0x000fc80008f26670 */
[----:B--2---:R0:W-:Y:S01]  /*0180*/  @!P0 STS [R4], R3 ;  /* 0x0000000304008388 */ /* 0x0041e20000000800 */
[----:B------:R-:W-:Y:S08]  /*0190*/  BAR.SYNC.DEFER_BLOCKING 0x0 ;  /* 0x0000000000007b1d */ /* 0x000ff00000010000 */
[----:B------:R-:W-:Y:S05]  /*01a0*/  @P1 EXIT ;  /* 0x000000000000194d */ /* 0x000fea0003800000 */
[----:B------:R-:W1:Y:S01]  /*01b0*/  LDS R7, [R4] ;  /* 0x0000000004077984 */ /* 0x000e620000000800 */
[----:B0-----:R-:W0:Y:S01]  /*01c0*/  LDC.64 R2, c[0x0][0x388] ;  /* 0x0000e200ff027b82 */ /* 0x001e220000000a00 */
[----:B------:R-:W-:-:S04]  /*01d0*/  IMAD R5, R0, UR6, R5 ;  /* 0x0000000600057c24 */ /* 0x000fc8000f8e0205 */
[----:B0-----:R-:W-:-:S05]  /*01e0*/  IMAD.WIDE R2, R5, 0x4, R2 ;  /* 0x0000000405027825 */ /* 0x001fca00078e0202 */
[----:B-1----:R-:W-:Y:S01]  /*01f0*/  STG.E desc[UR4][R2.64], R7 ;  /* 0x0000000702007986 */ /* 0x002fe2000c101904 */
[----:B------:R-:W-:Y:S05]  /*0200*/  EXIT ;  /* 0x000000000000794d */ /* 0x000fea0003800000 */
.L_x_0:
[----:B------:R-:W-:-:S00]  /*0210*/  BRA `(.L_x_0) ;  /* 0xfffffffc00fc7947 */ /* 0x000fc0000383ffff */
[----:B------:R-:W-:-:S00]  /*0220*/  NOP ;  /* 0x0000000000007918 */ /* 0x000fc00000000000 */
        /* <DEDUP_REMOVED lines=13> */
.L_x_1:


//--------------------- .nv.shared._Z18f_Matrix_TransposePKiPiii --------------------------
	.section	.nv.shared._Z18f_Matrix_TransposePKiPiii,"aw",@nobits
	.sectionflags	@""
	.align	4
.nv.shared._Z18f_Matrix_TransposePKiPiii:
	.zero		1312


//--------------------- .nv.shared.reserved.0     --------------------------
	.section	.nv.shared.reserved.0,"aw",@nobits
	.weak		__nv_reservedSMEM_offset_0_alias
	.size		__nv_reservedSMEM_offset_0_alias, 0, 64
	.other		__nv_reservedSMEM_offset_0_alias,@"STO_CUDA_RESERVED_SHARED STV_DEFAULT"
__nv_reservedSMEM_offset_0_alias:
	.zero		0
	.zero		64


//--------------------- .nv.constant0._Z18f_Matrix_TransposePKiPiii --------------------------
	.section	.nv.constant0._Z18f_Matrix_TransposePKiPiii,"a",@progbits
	.sectionflags	@""
	.align	4
.nv.constant0._Z18f_Matrix_TransposePKiPiii:
	.zero		920


//--------------------- SYMBOLS --------------------------

	.type		.nv.reservedSmem.offset0,@object
	.size		.nv.reservedSmem.offset0,0x4
	.type		.nv.reservedSmem.cap,@object
	.size		.nv.reservedSmem.cap,0x4
